	.headerflags	@"EF_CUDA_TEXMODE_UNIFIED EF_CUDA_64BIT_ADDRESS EF_CUDA_ACCELERATORS EF_CUDA_SM90 EF_CUDA_VIRTUAL_SM(EF_CUDA_SM90)"
	.elftype	@"ET_EXEC"


//--------------------- .nv.info                  --------------------------
	.section	.nv.info,"",@"SHT_CUDA_INFO"
	.align	4


	//----- nvinfo : EIATTR_REGCOUNT
	.align		4
        /*0000*/ 	.byte	0x04, 0x2f
        /*0002*/ 	.short	(.L_1 - .L_0)
	.align		4
.L_0:
        /*0004*/ 	.word	index@(triton_poi_fused_convolution_51)
        /*0008*/ 	.word	0x0000000c


	//----- nvinfo : EIATTR_MIN_STACK_SIZE
	.align		4
.L_1:
        /*000c*/ 	.byte	0x04, 0x12
        /*000e*/ 	.short	(.L_3 - .L_2)
	.align		4
.L_2:
        /*0010*/ 	.word	index@(triton_poi_fused_convolution_51)
        /*0014*/ 	.word	0x00000000


	//----- nvinfo : EIATTR_FRAME_SIZE
	.align		4
.L_3:
        /*0018*/ 	.byte	0x04, 0x11
        /*001a*/ 	.short	(.L_5 - .L_4)
	.align		4
.L_4:
        /*001c*/ 	.word	index@(triton_poi_fused_convolution_51)
        /*0020*/ 	.word	0x00000000


	//----- nvinfo : EIATTR_MIN_STACK_SIZE
	.align		4
.L_5:
        /*0024*/ 	.byte	0x04, 0x12
        /*0026*/ 	.short	(.L_7 - .L_6)
	.align		4
.L_6:
        /*0028*/ 	.word	index@(triton_poi_fused_convolution_51)
        /*002c*/ 	.word	0x00000000
.L_7:


//--------------------- .nv.info.triton_poi_fused_convolution_51 --------------------------
	.section	.nv.info.triton_poi_fused_convolution_51,"",@"SHT_CUDA_INFO"
	.sectionflags	@""
	.align	4


	//----- nvinfo : EIATTR_CUDA_API_VERSION
	.align		4
        /*0000*/ 	.byte	0x04, 0x37
        /*0002*/ 	.short	(.L_9 - .L_8)
.L_8:
        /*0004*/ 	.word	0x0000007c


	//----- nvinfo : EIATTR_KPARAM_INFO
	.align		4
.L_9:
        /*0008*/ 	.byte	0x04, 0x17
        /*000a*/ 	.short	(.L_11 - .L_10)
.L_10:
        /*000c*/ 	.word	0x00000000
        /*0010*/ 	.short	0x0002
        /*0012*/ 	.short	0x0010
        /*0014*/ 	.byte	0x00, 0xf0, 0x11, 0x00


	//----- nvinfo : EIATTR_KPARAM_INFO
	.align		4
.L_11:
        /*0018*/ 	.byte	0x04, 0x17
        /*001a*/ 	.short	(.L_13 - .L_12)
.L_12:
        /*001c*/ 	.word	0x00000000
        /*0020*/ 	.short	0x0001
        /*0022*/ 	.short	0x0008
        /*0024*/ 	.byte	0x00, 0xf4, 0x21, 0x00


	//----- nvinfo : EIATTR_KPARAM_INFO
	.align		4
.L_13:
        /*0028*/ 	.byte	0x04, 0x17
        /*002a*/ 	.short	(.L_15 - .L_14)
.L_14:
        /*002c*/ 	.word	0x00000000
        /*0030*/ 	.short	0x0000
        /*0032*/ 	.short	0x0000
        /*0034*/ 	.byte	0x00, 0xf4, 0x21, 0x00


	//----- nvinfo : EIATTR_SPARSE_MMA_MASK
	.align		4
.L_15:
        /*0038*/ 	.byte	0x03, 0x50
        /*003a*/ 	.short	0x0000


	//----- nvinfo : EIATTR_MAXREG_COUNT
	.align		4
        /*003c*/ 	.byte	0x03, 0x1b
        /*003e*/ 	.short	0x00ff


	//----- nvinfo : EIATTR_EXIT_INSTR_OFFSETS
	.align		4
        /*0040*/ 	.byte	0x04, 0x1c
        /*0042*/ 	.short	(.L_17 - .L_16)


	//   ....[0]....
.L_16:
        /*0044*/ 	.word	0x000001c0


	//   ....[1]....
        /*0048*/ 	.word	0x000001e0


	//----- nvinfo : EIATTR_REQNTID
	.align		4
.L_17:
        /*004c*/ 	.byte	0x04, 0x10
        /*004e*/ 	.short	(.L_19 - .L_18)
.L_18:
        /*0050*/ 	.word	0x00000080
        /*0054*/ 	.word	0x00000001
        /*0058*/ 	.word	0x00000001


	//----- nvinfo : EIATTR_CBANK_PARAM_SIZE
	.align		4
.L_19:
        /*005c*/ 	.byte	0x03, 0x19
        /*005e*/ 	.short	0x0014


	//----- nvinfo : EIATTR_PARAM_CBANK
	.align		4
        /*0060*/ 	.byte	0x04, 0x0a
        /*0062*/ 	.short	(.L_21 - .L_20)
	.align		4
.L_20:
        /*0064*/ 	.word	index@(.nv.constant0.triton_poi_fused_convolution_51)
        /*0068*/ 	.short	0x0210
        /*006a*/ 	.short	0x0014


	//----- nvinfo : EIATTR_SW_WAR
	.align		4
.L_21:
        /*006c*/ 	.byte	0x04, 0x36
        /*006e*/ 	.short	(.L_23 - .L_22)
.L_22:
        /*0070*/ 	.word	0x00000008
.L_23:


//--------------------- .nv.callgraph             --------------------------
	.section	.nv.callgraph,"",@"SHT_CUDA_CALLGRAPH"
	.align	4
	.sectionentsize	8
	.align		4
        /*0000*/ 	.word	0x00000000
	.align		4
        /*0004*/ 	.word	0xffffffff
	.align		4
        /*0008*/ 	.word	0x00000000
	.align		4
        /*000c*/ 	.word	0xfffffffe
	.align		4
        /*0010*/ 	.word	0x00000000
	.align		4
        /*0014*/ 	.word	0xfffffffd
	.align		4
        /*0018*/ 	.word	0x00000000
	.align		4
        /*001c*/ 	.word	0xfffffffc


//--------------------- .text.triton_poi_fused_convolution_51 --------------------------
	.section	.text.triton_poi_fused_convolution_51,"ax",@progbits
	.align	128
        .global         triton_poi_fused_convolution_51
        .type           triton_poi_fused_convolution_51,@function
        .size           triton_poi_fused_convolution_51,(.L_x_1 - triton_poi_fused_convolution_51)
        .other          triton_poi_fused_convolution_51,@"STO_CUDA_ENTRY STV_DEFAULT"
triton_poi_fused_convolution_51:
.text.triton_poi_fused_convolution_51:
[----:B------:R-:W0:Y:S02]  /*0000*/  LDC R1, c[0x0][0x28] ;  /* 0x00000a00ff017b82 */ /* 0x000e240000000800 */
[----:B------:R-:W1:Y:S01]  /*0010*/  S2R R0, SR_TID.X ;  /* 0x0000000000007919 */ /* 0x000e620000002100 */
[----:B------:R-:W2:Y:S01]  /*0020*/  LDC.64 R4, c[0x0][0x218] ;  /* 0x00008600ff047b82 */ /* 0x000ea20000000a00 */
[----:B------:R-:W-:Y:S01]  /*0030*/  ULDC.64 UR4, c[0x0][0x208] ;  /* 0x0000820000047ab9 */ /* 0x000fe20000000a00 */
[----:B------:R-:W3:Y:S01]  /*0040*/  S2R R7, SR_CTAID.X ;  /* 0x0000000000077919 */ /* 0x000ee20000002500 */
[----:B-1----:R-:W-:Y:S01]  /*0050*/  IMAD.SHL.U32 R0, R0, 0x2, RZ ;  /* 0x0000000200007824 */ /* 0x002fe200078e00ff */
[----:B---3--:R-:W-:-:S04]  /*0060*/  SHF.R.S32.HI R2, RZ, 0x17, R7 ;  /* 0x00000017ff027819 */ /* 0x008fc80000011407 */
[----:B------:R-:W-:Y:S02]  /*0070*/  LOP3.LUT R0, R0, 0xfe, RZ, 0xc0, !PT ;  /* 0x000000fe00007812 */ /* 0x000fe400078ec0ff */
[----:B------:R-:W-:-:S03]  /*0080*/  SGXT R2, R2, 0x1 ;  /* 0x000000010202781a */ /* 0x000fc60000000200 */
[----:B------:R-:W-:-:S05]  /*0090*/  IMAD R7, R7, 0x100, R0 ;  /* 0x0000010007077824 */ /* 0x000fca00078e0200 */
[----:B------:R-:W-:Y:S02]  /*00a0*/  LEA.HI R0, R2, R7, RZ, 0x8 ;  /* 0x0000000702007211 */ /* 0x000fe400078f40ff */
[----:B------:R-:W1:Y:S01]  /*00b0*/  LDC.64 R2, c[0x0][0x210] ;  /* 0x00008400ff027b82 */ /* 0x000e620000000a00 */
[----:B------:R-:W-:Y:S02]  /*00c0*/  ISETP.GE.AND P0, PT, R7, 0x2800, PT ;  /* 0x000028000700780c */ /* 0x000fe40003f06270 */
[----:B------:R-:W-:-:S05]  /*00d0*/  SHF.R.S32.HI R0, RZ, 0x8, R0 ;  /* 0x00000008ff007819 */ /* 0x000fca0000011400 */
[----:B------:R-:W-:-:S05]  /*00e0*/  IMAD.HI R6, R0, 0x66666667, RZ ;  /* 0x6666666700067827 */ /* 0x000fca00078e02ff */
[----:B------:R-:W-:-:S04]  /*00f0*/  SHF.R.U32.HI R9, RZ, 0x1f, R6 ;  /* 0x0000001fff097819 */ /* 0x000fc80000011606 */
[----:B------:R-:W-:-:S05]  /*0100*/  LEA.HI.SX32 R9, R6, R9, 0x1e ;  /* 0x0000000906097211 */ /* 0x000fca00078ff2ff */
[----:B------:R-:W-:Y:S02]  /*0110*/  IMAD R9, R9, -0xa, R0 ;  /* 0xfffffff609097824 */ /* 0x000fe400078e0200 */
[----:B-1----:R-:W-:Y:S01]  /*0120*/  IMAD.WIDE R2, R7, 0x4, R2 ;  /* 0x0000000407027825 */ /* 0x002fe200078e0202 */
[----:B------:R-:W-:-:S03]  /*0130*/  CS2R R6, SRZ ;  /* 0x0000000000067805 */ /* 0x000fc6000001ff00 */
[----:B--2---:R-:W-:Y:S01]  /*0140*/  IMAD.WIDE R4, R9, 0x4, R4 ;  /* 0x0000000409047825 */ /* 0x004fe200078e0204 */
[----:B------:R-:W-:Y:S02]  /*0150*/  HFMA2.MMA R9, -RZ, RZ, 0, 0 ;  /* 0x00000000ff097435 */ /* 0x000fe400000001ff */
[----:B------:R-:W2:Y:S01]  /*0160*/  @!P0 LDG.E.64 R6, desc[UR4][R2.64] ;  /* 0x0000000402068981 */ /* 0x000ea2000c1e1b00 */
[----:B------:R-:W-:-:S06]  /*0170*/  IMAD.MOV.U32 R0, RZ, RZ, RZ ;  /* 0x000000ffff007224 */ /* 0x000fcc00078e00ff */
[----:B------:R-:W2:Y:S04]  /*0180*/  @!P0 LDG.E.EL R0, desc[UR4][R4.64] ;  /* 0x0000000404008981 */ /* 0x000ea8000c2e1900 */
[----:B------:R-:W3:Y:S01]  /*0190*/  @!P0 LDG.E.EL R9, desc[UR4][R4.64] ;  /* 0x0000000404098981 */ /* 0x000ee2000c2e1900 */
[----:B--2---:R-:W-:Y:S01]  /*01a0*/  FADD R7, R0, R7 ;  /* 0x0000000700077221 */ /* 0x004fe20000000000 */
[----:B---3--:R-:W-:Y:S01]  /*01b0*/  FADD R6, R9, R6 ;  /* 0x0000000609067221 */ /* 0x008fe20000000000 */
[----:B------:R-:W-:Y:S06]  /*01c0*/  @P0 EXIT ;  /* 0x000000000000094d */ /* 0x000fec0003800000 */
[----:B------:R-:W-:Y:S01]  /*01d0*/  STG.E.64 desc[UR4][R2.64], R6 ;  /* 0x0000000602007986 */ /* 0x000fe2000c101b04 */
[----:B------:R-:W-:Y:S05]  /*01e0*/  EXIT ;  /* 0x000000000000794d */ /* 0x000fea0003800000 */
.L_x_0:
[----:B------:R-:W-:-:S00]  /*01f0*/  BRA `(.L_x_0) ;  /* 0xfffffffc00fc7947 */ /* 0x000fc0000383ffff */
[----:B------:R-:W-:-:S00]  /*0200*/  NOP ;  /* 0x0000000000007918 */ /* 0x000fc00000000000 */
[----:B------:R-:W-:-:S00]  /*0210*/  NOP ;  /* 0x0000000000007918 */ /* 0x000fc00000000000 */
[----:B------:R-:W-:-:S00]  /*0220*/  NOP ;  /* 0x0000000000007918 */ /* 0x000fc00000000000 */
[----:B------:R-:W-:-:S00]  /*0230*/  NOP ;  /* 0x0000000000007918 */ /* 0x000fc00000000000 */
[----:B------:R-:W-:-:S00]  /*0240*/  NOP ;  /* 0x0000000000007918 */ /* 0x000fc00000000000 */
[----:B------:R-:W-:-:S00]  /*0250*/  NOP ;  /* 0x0000000000007918 */ /* 0x000fc00000000000 */
[----:B------:R-:W-:-:S00]  /*0260*/  NOP ;  /* 0x0000000000007918 */ /* 0x000fc00000000000 */
[----:B------:R-:W-:-:S00]  /*0270*/  NOP ;  /* 0x0000000000007918 */ /* 0x000fc00000000000 */
.L_x_1:


//--------------------- .nv.constant0.triton_poi_fused_convolution_51 --------------------------
	.section	.nv.constant0.triton_poi_fused_convolution_51,"a",@progbits
	.sectionflags	@""
	.align	4
.nv.constant0.triton_poi_fused_convolution_51:
	.zero		548
